	.headerflags	@"EF_CUDA_TEXMODE_UNIFIED EF_CUDA_64BIT_ADDRESS EF_CUDA_SM86 EF_CUDA_VIRTUAL_SM(EF_CUDA_SM86)"
	.elftype	@"ET_EXEC"


//--------------------- .nv.info                  --------------------------
	.section	.nv.info,"",@"SHT_CUDA_INFO"
	.align	4


	//----- nvinfo : EIATTR_REGCOUNT
	.align		4
        /*0000*/ 	.byte	0x04, 0x2f
        /*0002*/ 	.short	(.L_1 - .L_0)
	.align		4
.L_0:
        /*0004*/ 	.word	index@(triton_poi_fused_cat_6)
        /*0008*/ 	.word	0x00000016


	//----- nvinfo : EIATTR_MIN_STACK_SIZE
	.align		4
.L_1:
        /*000c*/ 	.byte	0x04, 0x12
        /*000e*/ 	.short	(.L_3 - .L_2)
	.align		4
.L_2:
        /*0010*/ 	.word	index@(triton_poi_fused_cat_6)
        /*0014*/ 	.word	0x00000000


	//----- nvinfo : EIATTR_FRAME_SIZE
	.align		4
.L_3:
        /*0018*/ 	.byte	0x04, 0x11
        /*001a*/ 	.short	(.L_5 - .L_4)
	.align		4
.L_4:
        /*001c*/ 	.word	index@(triton_poi_fused_cat_6)
        /*0020*/ 	.word	0x00000000


	//----- nvinfo : EIATTR_MIN_STACK_SIZE
	.align		4
.L_5:
        /*0024*/ 	.byte	0x04, 0x12
        /*0026*/ 	.short	(.L_7 - .L_6)
	.align		4
.L_6:
        /*0028*/ 	.word	index@(triton_poi_fused_cat_6)
        /*002c*/ 	.word	0x00000000
.L_7:


//--------------------- .nv.info.triton_poi_fused_cat_6 --------------------------
	.section	.nv.info.triton_poi_fused_cat_6,"",@"SHT_CUDA_INFO"
	.sectionflags	@""
	.align	4


	//----- nvinfo : EIATTR_CUDA_API_VERSION
	.align		4
        /*0000*/ 	.byte	0x04, 0x37
        /*0002*/ 	.short	(.L_9 - .L_8)
.L_8:
        /*0004*/ 	.word	0x0000007c


	//----- nvinfo : EIATTR_SW2861232_WAR
	.align		4
.L_9:
        /*0008*/ 	.byte	0x01, 0x35
	.zero		2


	//----- nvinfo : EIATTR_PARAM_CBANK
	.align		4
        /*000c*/ 	.byte	0x04, 0x0a
        /*000e*/ 	.short	(.L_11 - .L_10)
	.align		4
.L_10:
        /*0010*/ 	.word	index@(.nv.constant0.triton_poi_fused_cat_6)
        /*0014*/ 	.short	0x0160
        /*0016*/ 	.short	0x0028


	//----- nvinfo : EIATTR_CBANK_PARAM_SIZE
	.align		4
.L_11:
        /*0018*/ 	.byte	0x03, 0x19
        /*001a*/ 	.short	0x0028


	//----- nvinfo : EIATTR_KPARAM_INFO
	.align		4
        /*001c*/ 	.byte	0x04, 0x17
        /*001e*/ 	.short	(.L_13 - .L_12)
.L_12:
        /*0020*/ 	.word	0x00000000
        /*0024*/ 	.short	0x0004
        /*0026*/ 	.short	0x0020
        /*0028*/ 	.byte	0x00, 0xf4, 0x21, 0x00


	//----- nvinfo : EIATTR_KPARAM_INFO
	.align		4
.L_13:
        /*002c*/ 	.byte	0x04, 0x17
        /*002e*/ 	.short	(.L_15 - .L_14)
.L_14:
        /*0030*/ 	.word	0x00000000
        /*0034*/ 	.short	0x0003
        /*0036*/ 	.short	0x0018
        /*0038*/ 	.byte	0x00, 0xf0, 0x11, 0x00


	//----- nvinfo : EIATTR_KPARAM_INFO
	.align		4
.L_15:
        /*003c*/ 	.byte	0x04, 0x17
        /*003e*/ 	.short	(.L_17 - .L_16)
.L_16:
        /*0040*/ 	.word	0x00000000
        /*0044*/ 	.short	0x0002
        /*0046*/ 	.short	0x0010
        /*0048*/ 	.byte	0x00, 0xf4, 0x21, 0x00


	//----- nvinfo : EIATTR_KPARAM_INFO
	.align		4
.L_17:
        /*004c*/ 	.byte	0x04, 0x17
        /*004e*/ 	.short	(.L_19 - .L_18)
.L_18:
        /*0050*/ 	.word	0x00000000
        /*0054*/ 	.short	0x0001
        /*0056*/ 	.short	0x0008
        /*0058*/ 	.byte	0x00, 0xf4, 0x21, 0x00


	//----- nvinfo : EIATTR_KPARAM_INFO
	.align		4
.L_19:
        /*005c*/ 	.byte	0x04, 0x17
        /*005e*/ 	.short	(.L_21 - .L_20)
.L_20:
        /*0060*/ 	.word	0x00000000
        /*0064*/ 	.short	0x0000
        /*0066*/ 	.short	0x0000
        /*0068*/ 	.byte	0x00, 0xf4, 0x21, 0x00


	//----- nvinfo : EIATTR_MAXREG_COUNT
	.align		4
.L_21:
        /*006c*/ 	.byte	0x03, 0x1b
        /*006e*/ 	.short	0x00ff


	//----- nvinfo : EIATTR_EXIT_INSTR_OFFSETS
	.align		4
        /*0070*/ 	.byte	0x04, 0x1c
        /*0072*/ 	.short	(.L_23 - .L_22)


	//   ....[0]....
.L_22:
        /*0074*/ 	.word	0x000004c0


	//----- nvinfo : EIATTR_REQNTID
	.align		4
.L_23:
        /*0078*/ 	.byte	0x04, 0x10
        /*007a*/ 	.short	(.L_25 - .L_24)
.L_24:
        /*007c*/ 	.word	0x00000080
        /*0080*/ 	.word	0x00000001
        /*0084*/ 	.word	0x00000001
.L_25:


//--------------------- .nv.callgraph             --------------------------
	.section	.nv.callgraph,"",@"SHT_CUDA_CALLGRAPH"
	.align	4
	.sectionentsize	8
	.align		4
        /*0000*/ 	.word	0x00000000
	.align		4
        /*0004*/ 	.word	0xffffffff
	.align		4
        /*0008*/ 	.word	0x00000000
	.align		4
        /*000c*/ 	.word	0xfffffffe
	.align		4
        /*0010*/ 	.word	0x00000000
	.align		4
        /*0014*/ 	.word	0xfffffffd
	.align		4
        /*0018*/ 	.word	0x00000000
	.align		4
        /*001c*/ 	.word	0xfffffffc


//--------------------- .nv.rel.action            --------------------------
	.section	.nv.rel.action,"",@"SHT_CUDA_RELOCINFO"
	.align	8
	.sectionentsize	8
        /*0000*/ 	.byte	0x73, 0x00, 0x00, 0x00, 0x00, 0x00, 0x00, 0x00, 0x00, 0x00, 0x00, 0x11, 0x25, 0x00, 0x05, 0x36


//--------------------- .nv.constant0.triton_poi_fused_cat_6 --------------------------
	.section	.nv.constant0.triton_poi_fused_cat_6,"a",@progbits
	.sectionflags	@""
	.align	4
.nv.constant0.triton_poi_fused_cat_6:
	.zero		392


//--------------------- .text.triton_poi_fused_cat_6 --------------------------
	.section	.text.triton_poi_fused_cat_6,"ax",@progbits
	.sectioninfo	@"SHI_REGISTERS=22"
	.align	128
        .global         triton_poi_fused_cat_6
        .type           triton_poi_fused_cat_6,@function
        .size           triton_poi_fused_cat_6,(.L_x_1 - triton_poi_fused_cat_6)
        .other          triton_poi_fused_cat_6,@"STO_CUDA_ENTRY STV_DEFAULT"
triton_poi_fused_cat_6:
.text.triton_poi_fused_cat_6:
[----:B------:R-:W-:Y:S02]  /*0000*/  IMAD.MOV.U32 R1, RZ, RZ, c[0x0][0x28] ;  /* 0x00000a00ff017624 */ /* 0x000fe400078e00ff */
[----:B------:R-:W0:Y:S01]  /*0010*/  S2R R0, SR_TID.X ;  /* 0x0000000000007919 */ /* 0x000e220000002100 */
[----:B------:R-:W-:Y:S01]  /*0020*/  IMAD.MOV.U32 R19, RZ, RZ, 0x2 ;  /* 0x00000002ff137424 */ /* 0x000fe200078e00ff */
[----:B------:R-:W-:Y:S02]  /*0030*/  ULDC.64 UR4, c[0x0][0x118] ;  /* 0x0000460000047ab9 */ /* 0x000fe40000000a00 */
[----:B------:R-:W1:Y:S01]  /*0040*/  S2R R7, SR_CTAID.X ;  /* 0x0000000000077919 */ /* 0x000e620000002500 */
[----:B0-----:R-:W-:Y:S01]  /*0050*/  IMAD.SHL.U32 R0, R0, 0x8, RZ ;  /* 0x0000000800007824 */ /* 0x001fe200078e00ff */
[----:B-1----:R-:W-:-:S04]  /*0060*/  SHF.R.S32.HI R2, RZ, 0x15, R7 ;  /* 0x00000015ff027819 */ /* 0x002fc80000011407 */
[----:B------:R-:W-:Y:S02]  /*0070*/  LOP3.LUT R0, R0, 0x3f8, RZ, 0xc0, !PT ;  /* 0x000003f800007812 */ /* 0x000fe400078ec0ff */
[----:B------:R-:W-:-:S03]  /*0080*/  SGXT R2, R2, 0x1 ;  /* 0x000000010202781a */ /* 0x000fc60000000200 */
[----:B------:R-:W-:-:S04]  /*0090*/  IMAD R3, R7, 0x400, R0 ;  /* 0x0000040007037824 */ /* 0x000fc800078e0200 */
[----:B------:R-:W-:-:S05]  /*00a0*/  IMAD.HI R0, R3, 0x78787879, RZ ;  /* 0x7878787903007827 */ /* 0x000fca00078e02ff */
[----:B------:R-:W-:-:S04]  /*00b0*/  SHF.R.U32.HI R5, RZ, 0x1f, R0 ;  /* 0x0000001fff057819 */ /* 0x000fc80000011600 */
[----:B------:R-:W-:-:S04]  /*00c0*/  LEA.HI.SX32 R6, R0, R5, 0xf ;  /* 0x0000000500067211 */ /* 0x000fc800078f7aff */
[----:B------:R-:W-:-:S05]  /*00d0*/  PRMT R0, R6, 0x9910, RZ ;  /* 0x0000991006007816 */ /* 0x000fca00000000ff */
[----:B------:R-:W-:-:S05]  /*00e0*/  IMAD R0, R0, 0x2aab, RZ ;  /* 0x00002aab00007824 */ /* 0x000fca00078e02ff */
[----:B------:R-:W-:-:S04]  /*00f0*/  SHF.R.S32.HI R0, RZ, 0x10, R0 ;  /* 0x00000010ff007819 */ /* 0x000fc80000011400 */
[----:B------:R-:W-:-:S04]  /*0100*/  LOP3.LUT R5, R0, 0xffff, RZ, 0xc0, !PT ;  /* 0x0000ffff00057812 */ /* 0x000fc800078ec0ff */
[----:B------:R-:W-:-:S04]  /*0110*/  SHF.R.U32.HI R0, RZ, 0x1, R5 ;  /* 0x00000001ff007819 */ /* 0x000fc80000011605 */
[----:B------:R-:W-:-:S04]  /*0120*/  LEA.HI R0, R5, R0, RZ, 0x11 ;  /* 0x0000000005007211 */ /* 0x000fc800078f88ff */
[----:B------:R-:W-:Y:S02]  /*0130*/  PRMT R7, R0, 0x9910, RZ ;  /* 0x0000991000077816 */ /* 0x000fe400000000ff */
[----:B------:R-:W-:Y:S01]  /*0140*/  LEA.HI R0, R2, R3, RZ, 0x6 ;  /* 0x0000000302007211 */ /* 0x000fe200078f30ff */
[----:B------:R-:W-:Y:S02]  /*0150*/  IMAD.MOV.U32 R2, RZ, RZ, RZ ;  /* 0x000000ffff027224 */ /* 0x000fe400078e00ff */
[----:B------:R-:W-:Y:S01]  /*0160*/  IMAD R7, R7, 0xc, RZ ;  /* 0x0000000c07077824 */ /* 0x000fe200078e02ff */
[----:B------:R-:W-:-:S03]  /*0170*/  SHF.R.S32.HI R4, RZ, 0x6, R0 ;  /* 0x00000006ff047819 */ /* 0x000fc60000011400 */
[----:B------:R-:W-:Y:S02]  /*0180*/  IMAD.MOV R9, RZ, RZ, -R7 ;  /* 0x000000ffff097224 */ /* 0x000fe400078e0a07 */
[----:B------:R-:W-:-:S03]  /*0190*/  IMAD.HI R5, R4, 0x78787879, RZ ;  /* 0x7878787904057827 */ /* 0x000fc600078e02ff */
[----:B------:R-:W-:Y:S01]  /*01a0*/  PRMT R9, R9, 0x7710, RZ ;  /* 0x0000771009097816 */ /* 0x000fe200000000ff */
[----:B------:R-:W-:Y:S01]  /*01b0*/  IMAD.HI R7, R3, -0x5f5f5f5f, R2 ;  /* 0xa0a0a0a103077827 */ /* 0x000fe200078e0202 */
[----:B------:R-:W-:-:S03]  /*01c0*/  SHF.R.U32.HI R2, RZ, 0x1f, R5 ;  /* 0x0000001fff027819 */ /* 0x000fc60000011605 */
[----:B------:R-:W-:Y:S01]  /*01d0*/  IMAD.IADD R6, R6, 0x1, R9 ;  /* 0x0000000106067824 */ /* 0x000fe200078e0209 */
[----:B------:R-:W-:Y:S02]  /*01e0*/  SHF.R.U32.HI R8, RZ, 0x1f, R7 ;  /* 0x0000001fff087819 */ /* 0x000fe40000011607 */
[----:B------:R-:W-:Y:S02]  /*01f0*/  LEA.HI.SX32 R5, R5, R2, 0x15 ;  /* 0x0000000205057211 */ /* 0x000fe400078faaff */
[----:B------:R-:W-:Y:S02]  /*0200*/  LOP3.LUT R2, R0, 0xffffffc0, RZ, 0xc0, !PT ;  /* 0xffffffc000027812 */ /* 0x000fe400078ec0ff */
[----:B------:R-:W-:Y:S01]  /*0210*/  LEA.HI.SX32 R8, R7, R8, 0xb ;  /* 0x0000000807087211 */ /* 0x000fe200078f5aff */
[----:B------:R-:W-:Y:S01]  /*0220*/  IMAD R5, R5, -0x1100, R4 ;  /* 0xffffef0005057824 */ /* 0x000fe200078e0204 */
[----:B------:R-:W-:Y:S01]  /*0230*/  PRMT R0, R6, 0x9910, RZ ;  /* 0x0000991006007816 */ /* 0x000fe200000000ff */
[----:B------:R-:W-:-:S02]  /*0240*/  IMAD.IADD R2, R3, 0x1, -R2 ;  /* 0x0000000103027824 */ /* 0x000fc400078e0a02 */
[----:B------:R-:W-:Y:S02]  /*0250*/  IMAD R7, R8, 0x90000, RZ ;  /* 0x0009000008077824 */ /* 0x000fe400078e02ff */
[----:B------:R-:W-:Y:S02]  /*0260*/  IMAD R9, R5, 0x900, R2 ;  /* 0x0000090005097824 */ /* 0x000fe400078e0202 */
[----:B------:R-:W-:Y:S01]  /*0270*/  IMAD.SHL.U32 R0, R0, 0x40, RZ ;  /* 0x0000004000007824 */ /* 0x000fe200078e00ff */
[----:B------:R-:W-:Y:S02]  /*0280*/  SHF.R.S32.HI R11, RZ, 0x1f, R7 ;  /* 0x0000001fff0b7819 */ /* 0x000fe40000011407 */
[----:B------:R-:W-:Y:S02]  /*0290*/  SHF.R.S32.HI R4, RZ, 0x1f, R9 ;  /* 0x0000001fff047819 */ /* 0x000fe40000011409 */
[----:B------:R-:W-:Y:S01]  /*02a0*/  IADD3 R7, P0, P1, R0, R9, R7 ;  /* 0x0000000900077210 */ /* 0x000fe2000791e007 */
[----:B------:R-:W-:Y:S01]  /*02b0*/  IMAD R9, R8, 0x900000, R9 ;  /* 0x0090000008097824 */ /* 0x000fe200078e0209 */
[----:B------:R-:W-:-:S02]  /*02c0*/  SHF.R.S32.HI R2, RZ, 0x1f, R0 ;  /* 0x0000001fff027819 */ /* 0x000fc40000011400 */
[----:B------:R-:W-:Y:S02]  /*02d0*/  LEA R14, P2, R7, c[0x0][0x160], 0x1 ;  /* 0x00005800070e7a11 */ /* 0x000fe400078408ff */
[----:B------:R-:W-:Y:S02]  /*02e0*/  IADD3.X R2, R2, R4, R11, P0, P1 ;  /* 0x0000000402027210 */ /* 0x000fe400007e240b */
[C---:B------:R-:W-:Y:S01]  /*02f0*/  ISETP.GE.AND P0, PT, R5.reuse, 0x100, PT ;  /* 0x000001000500780c */ /* 0x040fe20003f06270 */
[----:B------:R-:W-:Y:S01]  /*0300*/  CS2R R10, SRZ ;  /* 0x00000000000a7805 */ /* 0x000fe2000001ff00 */
[----:B------:R-:W-:Y:S02]  /*0310*/  ISETP.GT.AND P1, PT, R5, 0xff, PT ;  /* 0x000000ff0500780c */ /* 0x000fe40003f24270 */
[----:B------:R-:W-:Y:S01]  /*0320*/  IADD3 R12, R9, -0x90000, R0 ;  /* 0xfff70000090c7810 */ /* 0x000fe20007ffe000 */
[----:B------:R-:W-:Y:S01]  /*0330*/  CS2R R4, SRZ ;  /* 0x0000000000047805 */ /* 0x000fe2000001ff00 */
[----:B------:R-:W-:Y:S01]  /*0340*/  LEA.HI.X R15, R7, c[0x0][0x164], R2, 0x1, P2 ;  /* 0x00005900070f7a11 */ /* 0x000fe200010f0c02 */
[----:B------:R-:W-:Y:S01]  /*0350*/  CS2R R8, SRZ ;  /* 0x0000000000087805 */ /* 0x000fe2000001ff00 */
[----:B------:R-:W-:Y:S01]  /*0360*/  CS2R R6, SRZ ;  /* 0x0000000000067805 */ /* 0x000fe2000001ff00 */
[----:B------:R-:W-:-:S04]  /*0370*/  IMAD.WIDE R12, R12, R19, c[0x0][0x168] ;  /* 0x00005a000c0c7625 */ /* 0x000fc800078e0213 */
[----:B------:R-:W2:Y:S04]  /*0380*/  @!P0 LDG.E.128 R8, [R14.64+0xc00] ;  /* 0x000c00040e088981 */ /* 0x000ea8000c1e1d00 */
[----:B------:R-:W3:Y:S01]  /*0390*/  @P1 LDG.E.128 R4, [R12.64] ;  /* 0x000000040c041981 */ /* 0x000ee2000c1e1d00 */
[----:B------:R-:W-:Y:S01]  /*03a0*/  IMAD.WIDE R2, R3, R19, c[0x0][0x170] ;  /* 0x00005c0003027625 */ /* 0x000fe200078e0213 */
[----:B--2---:R-:W-:Y:S02]  /*03b0*/  PRMT R0, R0, 0x7610, R8 ;  /* 0x0000761000007816 */ /* 0x004fe40000000008 */
[C---:B---3--:R-:W-:Y:S02]  /*03c0*/  SEL R17, R8.reuse, R4, !P0 ;  /* 0x0000000408117207 */ /* 0x048fe40004000000 */
[----:B------:R-:W-:-:S02]  /*03d0*/  PRMT R8, R8, 0x7610, R9 ;  /* 0x0000761008087816 */ /* 0x000fc40000000009 */
[----:B------:R-:W-:Y:S02]  /*03e0*/  SEL R9, R9, R5, !P0 ;  /* 0x0000000509097207 */ /* 0x000fe40004000000 */
[----:B------:R-:W-:Y:S02]  /*03f0*/  @P0 PRMT R0, R0, 0x7610, R4 ;  /* 0x0000761000000816 */ /* 0x000fe40000000004 */
[----:B------:R-:W-:Y:S02]  /*0400*/  PRMT R9, R9, 0x7610, R10 ;  /* 0x0000761009097816 */ /* 0x000fe4000000000a */
[----:B------:R-:W-:Y:S02]  /*0410*/  SEL R10, R10, R6, !P0 ;  /* 0x000000060a0a7207 */ /* 0x000fe40004000000 */
[----:B------:R-:W-:Y:S02]  /*0420*/  @P0 PRMT R8, R8, 0x7610, R5 ;  /* 0x0000761008080816 */ /* 0x000fe40000000005 */
[----:B------:R-:W-:-:S02]  /*0430*/  PRMT R10, R10, 0x7610, R11 ;  /* 0x000076100a0a7816 */ /* 0x000fc4000000000b */
[----:B------:R-:W-:Y:S02]  /*0440*/  SEL R11, R11, R7, !P0 ;  /* 0x000000070b0b7207 */ /* 0x000fe40004000000 */
[----:B------:R-:W-:Y:S02]  /*0450*/  @P0 PRMT R9, R9, 0x7610, R6 ;  /* 0x0000761009090816 */ /* 0x000fe40000000006 */
[----:B------:R-:W-:Y:S02]  /*0460*/  @P0 PRMT R10, R10, 0x7610, R7 ;  /* 0x000076100a0a0816 */ /* 0x000fe40000000007 */
[----:B------:R-:W-:Y:S02]  /*0470*/  PRMT R4, R17, 0x7610, R0 ;  /* 0x0000761011047816 */ /* 0x000fe40000000000 */
[----:B------:R-:W-:Y:S02]  /*0480*/  PRMT R5, R9, 0x7610, R8 ;  /* 0x0000761009057816 */ /* 0x000fe40000000008 */
[----:B------:R-:W-:-:S02]  /*0490*/  PRMT R6, R10, 0x7610, R9 ;  /* 0x000076100a067816 */ /* 0x000fc40000000009 */
[----:B------:R-:W-:-:S05]  /*04a0*/  PRMT R7, R11, 0x7610, R10 ;  /* 0x000076100b077816 */ /* 0x000fca000000000a */
[----:B------:R-:W-:Y:S01]  /*04b0*/  STG.E.128 [R2.64], R4 ;  /* 0x0000000402007986 */ /* 0x000fe2000c101d04 */
[----:B------:R-:W-:Y:S05]  /*04c0*/  EXIT ;  /* 0x000000000000794d */ /* 0x000fea0003800000 */
.L_x_0:
[----:B------:R-:W-:-:S00]  /*04d0*/  BRA `(.L_x_0) ;  /* 0xfffffff000007947 */ /* 0x000fc0000383ffff */
[----:B------:R-:W-:-:S00]  /*04e0*/  NOP ;  /* 0x0000000000007918 */ /* 0x000fc00000000000 */
        /* <DEDUP_REMOVED lines=9> */
.L_x_1:
